//
// Generated by NVIDIA NVVM Compiler
//
// Compiler Build ID: CL-36424714
// Cuda compilation tools, release 13.0, V13.0.88
// Based on NVVM 20.0.0
//

.version 9.0
.target sm_100
.address_size 64

	// .globl	_Z12sortPathwaysPiPfiiiiii

.visible .entry _Z12sortPathwaysPiPfiiiiii(
	.param .u64 .ptr .align 1 _Z12sortPathwaysPiPfiiiiii_param_0,
	.param .u64 .ptr .align 1 _Z12sortPathwaysPiPfiiiiii_param_1,
	.param .u32 _Z12sortPathwaysPiPfiiiiii_param_2,
	.param .u32 _Z12sortPathwaysPiPfiiiiii_param_3,
	.param .u32 _Z12sortPathwaysPiPfiiiiii_param_4,
	.param .u32 _Z12sortPathwaysPiPfiiiiii_param_5,
	.param .u32 _Z12sortPathwaysPiPfiiiiii_param_6,
	.param .u32 _Z12sortPathwaysPiPfiiiiii_param_7
)
{
	.reg .pred 	%p<2>;
	.reg .b32 	%r<7>;

	ld.param.u32 	%r1, [_Z12sortPathwaysPiPfiiiiii_param_4];
	mov.u32 	%r2, %ctaid.x;
	mov.u32 	%r3, %ntid.x;
	add.s32 	%r4, %r2, %r3;
	mov.u32 	%r5, %tid.x;
	add.s32 	%r6, %r4, %r5;
	setp.ge.s32 	%p1, %r6, %r1;
	@%p1 bra 	$L__BB0_2;
	bar.sync 	0;
$L__BB0_2:
	ret;

}


// ===== COMPILED SASS (sm_100) =====

	.target	sm_100

	.elftype	@"ET_EXEC"


//--------------------- .note.nv.tkinfo           --------------------------
	.section	.note.nv.tkinfo,"",@"SHT_NOTE"
	.sectionflags	@"SHF_NOTE_NV_TKINFO"
	.tkinfo
        /*0018*/ 	.word	0x00000002
        /*0030*/ 	.string	""
        /*0030*/ 	.string	"ptxas"
        /*0030*/ 	.string	"Cuda compilation tools, release 13.0, V13.0.88"
        /*0030*/ 	.string	"Build cuda_13.0.r13.0/compiler.36424714_0"
        /*0030*/ 	.string	"-arch sm_100 -m 64 "



//--------------------- .note.nv.cuinfo           --------------------------
	.section	.note.nv.cuinfo,"",@"SHT_NOTE"
	.sectionflags	@"SHF_NOTE_NV_CUINFO"
        /*0018*/ 	.short	0x0002
        /*001a*/ 	.short	0x0064
        /*001c*/ 	.short	0x0082
	.zero		2


//--------------------- .nv.info                  --------------------------
	.section	.nv.info,"",@"SHT_CUDA_INFO"
	.align	4


	//----- nvinfo : EIATTR_REGCOUNT
	.align		4
        /*0000*/ 	.byte	0x04, 0x2f
        /*0002*/ 	.short	(.L_1 - .L_0)
	.align		4
.L_0:
        /*0004*/ 	.word	index@(_Z12sortPathwaysPiPfiiiiii)
        /*0008*/ 	.word	0x00000006


	//----- nvinfo : EIATTR_FRAME_SIZE
	.align		4
.L_1:
        /*000c*/ 	.byte	0x04, 0x11
        /*000e*/ 	.short	(.L_3 - .L_2)
	.align		4
.L_2:
        /*0010*/ 	.word	index@(_Z12sortPathwaysPiPfiiiiii)
        /*0014*/ 	.word	0x00000000


	//----- nvinfo : EIATTR_MIN_STACK_SIZE
	.align		4
.L_3:
        /*0018*/ 	.byte	0x04, 0x12
        /*001a*/ 	.short	(.L_5 - .L_4)
	.align		4
.L_4:
        /*001c*/ 	.word	index@(_Z12sortPathwaysPiPfiiiiii)
        /*0020*/ 	.word	0x00000000
.L_5:


//--------------------- .nv.compat                --------------------------
	.section	.nv.compat,"",@"SHT_CUDA_COMPAT_INFO"
	.align	4
        /*0000*/ 	.byte	0x02, 0x09, 0x00, 0x00, 0x02, 0x02, 0x01, 0x00, 0x02, 0x05, 0x05, 0x00, 0x03, 0x07, 0x01, 0x01
        /*0010*/ 	.byte	0x02, 0x03, 0x00, 0x00, 0x02, 0x06, 0x01, 0x00, 0x04, 0x0b, 0x08, 0x00, 0x09, 0x00, 0x00, 0x00
        /*0020*/ 	.byte	0x00, 0x00, 0x00, 0x00


//--------------------- .nv.info._Z12sortPathwaysPiPfiiiiii --------------------------
	.section	.nv.info._Z12sortPathwaysPiPfiiiiii,"",@"SHT_CUDA_INFO"
	.sectionflags	@""
	.align	4


	//----- nvinfo : EIATTR_CUDA_API_VERSION
	.align		4
        /*0000*/ 	.byte	0x04, 0x37
        /*0002*/ 	.short	(.L_7 - .L_6)
.L_6:
        /*0004*/ 	.word	0x00000082


	//----- nvinfo : EIATTR_KPARAM_INFO
	.align		4
.L_7:
        /*0008*/ 	.byte	0x04, 0x17
        /*000a*/ 	.short	(.L_9 - .L_8)
.L_8:
        /*000c*/ 	.word	0x00000000
        /*0010*/ 	.short	0x0007
        /*0012*/ 	.short	0x0024
        /*0014*/ 	.byte	0x00, 0xf0, 0x11, 0x00


	//----- nvinfo : EIATTR_KPARAM_INFO
	.align		4
.L_9:
        /*0018*/ 	.byte	0x04, 0x17
        /*001a*/ 	.short	(.L_11 - .L_10)
.L_10:
        /*001c*/ 	.word	0x00000000
        /*0020*/ 	.short	0x0006
        /*0022*/ 	.short	0x0020
        /*0024*/ 	.byte	0x00, 0xf0, 0x11, 0x00


	//----- nvinfo : EIATTR_KPARAM_INFO
	.align		4
.L_11:
        /*0028*/ 	.byte	0x04, 0x17
        /*002a*/ 	.short	(.L_13 - .L_12)
.L_12:
        /*002c*/ 	.word	0x00000000
        /*0030*/ 	.short	0x0005
        /*0032*/ 	.short	0x001c
        /*0034*/ 	.byte	0x00, 0xf0, 0x11, 0x00


	//----- nvinfo : EIATTR_KPARAM_INFO
	.align		4
.L_13:
        /*0038*/ 	.byte	0x04, 0x17
        /*003a*/ 	.short	(.L_15 - .L_14)
.L_14:
        /*003c*/ 	.word	0x00000000
        /*0040*/ 	.short	0x0004
        /*0042*/ 	.short	0x0018
        /*0044*/ 	.byte	0x00, 0xf0, 0x11, 0x00


	//----- nvinfo : EIATTR_KPARAM_INFO
	.align		4
.L_15:
        /*0048*/ 	.byte	0x04, 0x17
        /*004a*/ 	.short	(.L_17 - .L_16)
.L_16:
        /*004c*/ 	.word	0x00000000
        /*0050*/ 	.short	0x0003
        /*0052*/ 	.short	0x0014
        /*0054*/ 	.byte	0x00, 0xf0, 0x11, 0x00


	//----- nvinfo : EIATTR_KPARAM_INFO
	.align		4
.L_17:
        /*0058*/ 	.byte	0x04, 0x17
        /*005a*/ 	.short	(.L_19 - .L_18)
.L_18:
        /*005c*/ 	.word	0x00000000
        /*0060*/ 	.short	0x0002
        /*0062*/ 	.short	0x0010
        /*0064*/ 	.byte	0x00, 0xf0, 0x11, 0x00


	//----- nvinfo : EIATTR_KPARAM_INFO
	.align		4
.L_19:
        /*0068*/ 	.byte	0x04, 0x17
        /*006a*/ 	.short	(.L_21 - .L_20)
.L_20:
        /*006c*/ 	.word	0x00000000
        /*0070*/ 	.short	0x0001
        /*0072*/ 	.short	0x0008
        /*0074*/ 	.byte	0x00, 0xf5, 0x21, 0x00


	//----- nvinfo : EIATTR_KPARAM_INFO
	.align		4
.L_21:
        /*0078*/ 	.byte	0x04, 0x17
        /*007a*/ 	.short	(.L_23 - .L_22)
.L_22:
        /*007c*/ 	.word	0x00000000
        /*0080*/ 	.short	0x0000
        /*0082*/ 	.short	0x0000
        /*0084*/ 	.byte	0x00, 0xf5, 0x21, 0x00


	//----- nvinfo : EIATTR_SPARSE_MMA_MASK
	.align		4
.L_23:
        /*0088*/ 	.byte	0x03, 0x50
        /*008a*/ 	.short	0x0000


	//----- nvinfo : EIATTR_MAXREG_COUNT
	.align		4
        /*008c*/ 	.byte	0x03, 0x1b
        /*008e*/ 	.short	0x00ff


	//----- nvinfo : EIATTR_NUM_BARRIERS
	.align		4
        /*0090*/ 	.byte	0x02, 0x4c
        /*0092*/ 	.byte	0x01
	.zero		1


	//----- nvinfo : EIATTR_MERCURY_ISA_VERSION
	.align		4
        /*0094*/ 	.byte	0x03, 0x5f
        /*0096*/ 	.short	0x0101


	//----- nvinfo : EIATTR_VRC_CTA_INIT_COUNT
	.align		4
        /*0098*/ 	.byte	0x02, 0x4a
	.zero		1
	.zero		1


	//----- nvinfo : EIATTR_EXIT_INSTR_OFFSETS
	.align		4
        /*009c*/ 	.byte	0x04, 0x1c
        /*009e*/ 	.short	(.L_25 - .L_24)


	//   ....[0]....
.L_24:
        /*00a0*/ 	.word	0x00000070


	//   ....[1]....
        /*00a4*/ 	.word	0x00000090


	//----- nvinfo : EIATTR_CBANK_PARAM_SIZE
	.align		4
.L_25:
        /*00a8*/ 	.byte	0x03, 0x19
        /*00aa*/ 	.short	0x0028


	//----- nvinfo : EIATTR_PARAM_CBANK
	.align		4
        /*00ac*/ 	.byte	0x04, 0x0a
        /*00ae*/ 	.short	(.L_27 - .L_26)
	.align		4
.L_26:
        /*00b0*/ 	.word	index@(.nv.constant0._Z12sortPathwaysPiPfiiiiii)
        /*00b4*/ 	.short	0x0380
        /*00b6*/ 	.short	0x0028


	//----- nvinfo : EIATTR_SW_WAR
	.align		4
.L_27:
        /*00b8*/ 	.byte	0x04, 0x36
        /*00ba*/ 	.short	(.L_29 - .L_28)
.L_28:
        /*00bc*/ 	.word	0x00000008
.L_29:


//--------------------- .nv.callgraph             --------------------------
	.section	.nv.callgraph,"",@"SHT_CUDA_CALLGRAPH"
	.align	4
	.sectionentsize	8
	.align		4
        /*0000*/ 	.word	0x00000000
	.align		4
        /*0004*/ 	.word	0xffffffff
	.align		4
        /*0008*/ 	.word	0x00000000
	.align		4
        /*000c*/ 	.word	0xfffffffe
	.align		4
        /*0010*/ 	.word	0x00000000
	.align		4
        /*0014*/ 	.word	0xfffffffd
	.align		4
        /*0018*/ 	.word	0x00000000
	.align		4
        /*001c*/ 	.word	0xfffffffc


//--------------------- .text._Z12sortPathwaysPiPfiiiiii --------------------------
	.section	.text._Z12sortPathwaysPiPfiiiiii,"ax",@progbits
	.align	128
        .global         _Z12sortPathwaysPiPfiiiiii
        .type           _Z12sortPathwaysPiPfiiiiii,@function
        .size           _Z12sortPathwaysPiPfiiiiii,(.L_x_1 - _Z12sortPathwaysPiPfiiiiii)
        .other          _Z12sortPathwaysPiPfiiiiii,@"STO_CUDA_ENTRY STV_DEFAULT"
_Z12sortPathwaysPiPfiiiiii:
.text._Z12sortPathwaysPiPfiiiiii:
[----:B------:R-:W-:Y:S01]  /*0000*/  LDC R1, c[0x0][0x37c] ;  /* 0x0000df00ff017b82 */ /* 0x000fe20000000800 */
[----:B------:R-:W0:Y:S07]  /*0010*/  S2R R3, SR_TID.X ;  /* 0x0000000000037919 */ /* 0x000e2e0000002100 */
[----:B------:R-:W0:Y:S01]  /*0020*/  S2UR UR4, SR_CTAID.X ;  /* 0x00000000000479c3 */ /* 0x000e220000002500 */
[----:B------:R-:W1:Y:S07]  /*0030*/  LDCU UR5, c[0x0][0x398] ;  /* 0x00007300ff0577ac */ /* 0x000e6e0008000800 */
[----:B------:R-:W0:Y:S02]  /*0040*/  LDC R0, c[0x0][0x360] ;  /* 0x0000d800ff007b82 */ /* 0x000e240000000800 */
[----:B0-----:R-:W-:-:S04]  /*0050*/  IADD3 R0, PT, PT, R3, UR4, R0 ;  /* 0x0000000403007c10 */ /* 0x001fc8000fffe000 */
[----:B-1----:R-:W-:-:S13]  /*0060*/  ISETP.GE.AND P0, PT, R0, UR5, PT ;  /* 0x0000000500007c0c */ /* 0x002fda000bf06270 */
[----:B------:R-:W-:Y:S05]  /*0070*/  @P0 EXIT ;  /* 0x000000000000094d */ /* 0x000fea0003800000 */
[----:B------:R-:W-:Y:S06]  /*0080*/  BAR.SYNC.DEFER_BLOCKING 0x0 ;  /* 0x0000000000007b1d */ /* 0x000fec0000010000 */
[----:B------:R-:W-:Y:S05]  /*0090*/  EXIT ;  /* 0x000000000000794d */ /* 0x000fea0003800000 */
.L_x_0:
[----:B------:R-:W-:-:S00]  /*00a0*/  BRA `(.L_x_0) ;  /* 0xfffffffc00fc7947 */ /* 0x000fc0000383ffff */
[----:B------:R-:W-:-:S00]  /*00b0*/  NOP ;  /* 0x0000000000007918 */ /* 0x000fc00000000000 */
        /* <DEDUP_REMOVED lines=12> */
.L_x_1:


//--------------------- .nv.shared.reserved.0     --------------------------
	.section	.nv.shared.reserved.0,"aw",@nobits
	.weak		__nv_reservedSMEM_offset_0_alias
	.size		__nv_reservedSMEM_offset_0_alias, 0, 64
	.other		__nv_reservedSMEM_offset_0_alias,@"STO_CUDA_RESERVED_SHARED STV_DEFAULT"
__nv_reservedSMEM_offset_0_alias:
	.zero		0
	.zero		64


//--------------------- .nv.constant0._Z12sortPathwaysPiPfiiiiii --------------------------
	.section	.nv.constant0._Z12sortPathwaysPiPfiiiiii,"a",@progbits
	.sectionflags	@""
	.align	4
.nv.constant0._Z12sortPathwaysPiPfiiiiii:
	.zero		936


//--------------------- SYMBOLS --------------------------

	.type		.nv.reservedSmem.offset0,@object
	.size		.nv.reservedSmem.offset0,0x4
